	.headerflags	@"EF_CUDA_TEXMODE_UNIFIED EF_CUDA_64BIT_ADDRESS EF_CUDA_SM86 EF_CUDA_VIRTUAL_SM(EF_CUDA_SM86)"
	.elftype	@"ET_EXEC"


//--------------------- .nv.info                  --------------------------
	.section	.nv.info,"",@"SHT_CUDA_INFO"
	.align	4


	//----- nvinfo : EIATTR_REGCOUNT
	.align		4
        /*0000*/ 	.byte	0x04, 0x2f
        /*0002*/ 	.short	(.L_1 - .L_0)
	.align		4
.L_0:
        /*0004*/ 	.word	index@(triton_red_fused__to_copy_mean_pow_3)
        /*0008*/ 	.word	0x00000025


	//----- nvinfo : EIATTR_MIN_STACK_SIZE
	.align		4
.L_1:
        /*000c*/ 	.byte	0x04, 0x12
        /*000e*/ 	.short	(.L_3 - .L_2)
	.align		4
.L_2:
        /*0010*/ 	.word	index@(triton_red_fused__to_copy_mean_pow_3)
        /*0014*/ 	.word	0x00000000


	//----- nvinfo : EIATTR_FRAME_SIZE
	.align		4
.L_3:
        /*0018*/ 	.byte	0x04, 0x11
        /*001a*/ 	.short	(.L_5 - .L_4)
	.align		4
.L_4:
        /*001c*/ 	.word	index@(triton_red_fused__to_copy_mean_pow_3)
        /*0020*/ 	.word	0x00000000


	//----- nvinfo : EIATTR_MIN_STACK_SIZE
	.align		4
.L_5:
        /*0024*/ 	.byte	0x04, 0x12
        /*0026*/ 	.short	(.L_7 - .L_6)
	.align		4
.L_6:
        /*0028*/ 	.word	index@(triton_red_fused__to_copy_mean_pow_3)
        /*002c*/ 	.word	0x00000000
.L_7:


//--------------------- .nv.info.triton_red_fused__to_copy_mean_pow_3 --------------------------
	.section	.nv.info.triton_red_fused__to_copy_mean_pow_3,"",@"SHT_CUDA_INFO"
	.sectionflags	@""
	.align	4


	//----- nvinfo : EIATTR_CUDA_API_VERSION
	.align		4
        /*0000*/ 	.byte	0x04, 0x37
        /*0002*/ 	.short	(.L_9 - .L_8)
.L_8:
        /*0004*/ 	.word	0x0000007c


	//----- nvinfo : EIATTR_SW2861232_WAR
	.align		4
.L_9:
        /*0008*/ 	.byte	0x01, 0x35
	.zero		2


	//----- nvinfo : EIATTR_PARAM_CBANK
	.align		4
        /*000c*/ 	.byte	0x04, 0x0a
        /*000e*/ 	.short	(.L_11 - .L_10)
	.align		4
.L_10:
        /*0010*/ 	.word	index@(.nv.constant0.triton_red_fused__to_copy_mean_pow_3)
        /*0014*/ 	.short	0x0160
        /*0016*/ 	.short	0x0020


	//----- nvinfo : EIATTR_CBANK_PARAM_SIZE
	.align		4
.L_11:
        /*0018*/ 	.byte	0x03, 0x19
        /*001a*/ 	.short	0x0020


	//----- nvinfo : EIATTR_KPARAM_INFO
	.align		4
        /*001c*/ 	.byte	0x04, 0x17
        /*001e*/ 	.short	(.L_13 - .L_12)
.L_12:
        /*0020*/ 	.word	0x00000000
        /*0024*/ 	.short	0x0004
        /*0026*/ 	.short	0x0018
        /*0028*/ 	.byte	0x00, 0xf4, 0x21, 0x00


	//----- nvinfo : EIATTR_KPARAM_INFO
	.align		4
.L_13:
        /*002c*/ 	.byte	0x04, 0x17
        /*002e*/ 	.short	(.L_15 - .L_14)
.L_14:
        /*0030*/ 	.word	0x00000000
        /*0034*/ 	.short	0x0003
        /*0036*/ 	.short	0x0014
        /*0038*/ 	.byte	0x00, 0xf0, 0x11, 0x00


	//----- nvinfo : EIATTR_KPARAM_INFO
	.align		4
.L_15:
        /*003c*/ 	.byte	0x04, 0x17
        /*003e*/ 	.short	(.L_17 - .L_16)
.L_16:
        /*0040*/ 	.word	0x00000000
        /*0044*/ 	.short	0x0002
        /*0046*/ 	.short	0x0010
        /*0048*/ 	.byte	0x00, 0xf0, 0x11, 0x00


	//----- nvinfo : EIATTR_KPARAM_INFO
	.align		4
.L_17:
        /*004c*/ 	.byte	0x04, 0x17
        /*004e*/ 	.short	(.L_19 - .L_18)
.L_18:
        /*0050*/ 	.word	0x00000000
        /*0054*/ 	.short	0x0001
        /*0056*/ 	.short	0x0008
        /*0058*/ 	.byte	0x00, 0xf4, 0x21, 0x00


	//----- nvinfo : EIATTR_KPARAM_INFO
	.align		4
.L_19:
        /*005c*/ 	.byte	0x04, 0x17
        /*005e*/ 	.short	(.L_21 - .L_20)
.L_20:
        /*0060*/ 	.word	0x00000000
        /*0064*/ 	.short	0x0000
        /*0066*/ 	.short	0x0000
        /*0068*/ 	.byte	0x00, 0xf4, 0x21, 0x00


	//----- nvinfo : EIATTR_MAXREG_COUNT
	.align		4
.L_21:
        /*006c*/ 	.byte	0x03, 0x1b
        /*006e*/ 	.short	0x00ff


	//----- nvinfo : EIATTR_COOP_GROUP_MASK_REGIDS
	.align		4
        /*0070*/ 	.byte	0x04, 0x29
        /*0072*/ 	.short	(.L_23 - .L_22)


	//   ....[0]....
.L_22:
        /*0074*/ 	.word	0xffffffff


	//----- nvinfo : EIATTR_COOP_GROUP_INSTR_OFFSETS
	.align		4
.L_23:
        /*0078*/ 	.byte	0x04, 0x28
        /*007a*/ 	.short	(.L_25 - .L_24)


	//   ....[0]....
.L_24:
        /*007c*/ 	.word	0x00000bc0


	//----- nvinfo : EIATTR_EXIT_INSTR_OFFSETS
	.align		4
.L_25:
        /*0080*/ 	.byte	0x04, 0x1c
        /*0082*/ 	.short	(.L_27 - .L_26)


	//   ....[0]....
.L_26:
        /*0084*/ 	.word	0x00000c00


	//   ....[1]....
        /*0088*/ 	.word	0x00000c70


	//----- nvinfo : EIATTR_REQNTID
	.align		4
.L_27:
        /*008c*/ 	.byte	0x04, 0x10
        /*008e*/ 	.short	(.L_29 - .L_28)
.L_28:
        /*0090*/ 	.word	0x00000080
        /*0094*/ 	.word	0x00000001
        /*0098*/ 	.word	0x00000001
.L_29:


//--------------------- .nv.callgraph             --------------------------
	.section	.nv.callgraph,"",@"SHT_CUDA_CALLGRAPH"
	.align	4
	.sectionentsize	8
	.align		4
        /*0000*/ 	.word	0x00000000
	.align		4
        /*0004*/ 	.word	0xffffffff
	.align		4
        /*0008*/ 	.word	0x00000000
	.align		4
        /*000c*/ 	.word	0xfffffffe
	.align		4
        /*0010*/ 	.word	0x00000000
	.align		4
        /*0014*/ 	.word	0xfffffffd
	.align		4
        /*0018*/ 	.word	0x00000000
	.align		4
        /*001c*/ 	.word	0xfffffffc


//--------------------- .nv.rel.action            --------------------------
	.section	.nv.rel.action,"",@"SHT_CUDA_RELOCINFO"
	.align	8
	.sectionentsize	8
        /*0000*/ 	.byte	0x73, 0x00, 0x00, 0x00, 0x00, 0x00, 0x00, 0x00, 0x00, 0x00, 0x00, 0x11, 0x25, 0x00, 0x05, 0x36


//--------------------- .nv.constant0.triton_red_fused__to_copy_mean_pow_3 --------------------------
	.section	.nv.constant0.triton_red_fused__to_copy_mean_pow_3,"a",@progbits
	.sectionflags	@""
	.align	4
.nv.constant0.triton_red_fused__to_copy_mean_pow_3:
	.zero		384


//--------------------- .text.triton_red_fused__to_copy_mean_pow_3 --------------------------
	.section	.text.triton_red_fused__to_copy_mean_pow_3,"ax",@progbits
	.sectionflags	@"SHF_BARRIERS=1"
	.sectioninfo	@"SHI_REGISTERS=37"
	.align	128
        .global         triton_red_fused__to_copy_mean_pow_3
        .type           triton_red_fused__to_copy_mean_pow_3,@function
        .size           triton_red_fused__to_copy_mean_pow_3,(.L_x_1 - triton_red_fused__to_copy_mean_pow_3)
        .other          triton_red_fused__to_copy_mean_pow_3,@"STO_CUDA_ENTRY STV_DEFAULT"
triton_red_fused__to_copy_mean_pow_3:
.text.triton_red_fused__to_copy_mean_pow_3:
[----:B------:R-:W-:Y:S02]  /*0000*/  MOV R1, c[0x0][0x28] ;  /* 0x00000a0000017a02 */ /* 0x000fe40000000f00 */
[----:B------:R-:W0:Y:S01]  /*0010*/  S2R R26, SR_TID.X ;  /* 0x00000000001a7919 */ /* 0x000e220000002100 */
[----:B------:R-:W-:-:S03]  /*0020*/  ULDC.64 UR4, c[0x0][0x118] ;  /* 0x0000460000047ab9 */ /* 0x000fc60000000a00 */
[----:B------:R-:W1:Y:S01]  /*0030*/  S2R R2, SR_CTAID.X ;  /* 0x0000000000027919 */ /* 0x000e620000002500 */
[----:B0-----:R-:W-:Y:S01]  /*0040*/  SHF.R.U32.HI R28, RZ, 0x1, R26 ;  /* 0x00000001ff1c7819 */ /* 0x001fe2000001161a */
[----:B-1----:R-:W-:-:S03]  /*0050*/  IMAD.SHL.U32 R27, R2, 0x40, RZ ;  /* 0x00000040021b7824 */ /* 0x002fc600078e00ff */
[----:B------:R-:W-:-:S04]  /*0060*/  SGXT.U32 R28, R28, 0x6 ;  /* 0x000000061c1c781a */ /* 0x000fc80000000000 */
[----:B------:R-:W-:-:S05]  /*0070*/  LOP3.LUT R0, R28, R27, RZ, 0xfc, !PT ;  /* 0x0000001b1c007212 */ /* 0x000fca00078efcff */
[----:B------:R-:W-:-:S05]  /*0080*/  IMAD.HI R0, R0, 0x2aaaaaab, RZ ;  /* 0x2aaaaaab00007827 */ /* 0x000fca00078e02ff */
[----:B------:R-:W-:-:S04]  /*0090*/  SHF.R.U32.HI R3, RZ, 0x1, R0 ;  /* 0x00000001ff037819 */ /* 0x000fc80000011600 */
[----:B------:R-:W-:Y:S02]  /*00a0*/  LEA.HI R3, R0, R3, RZ, 0x1 ;  /* 0x0000000300037211 */ /* 0x000fe400078f08ff */
[----:B------:R-:W-:-:S03]  /*00b0*/  SHF.L.U32 R0, R26, 0x2, RZ ;  /* 0x000000021a007819 */ /* 0x000fc600000006ff */
[----:B------:R-:W-:Y:S01]  /*00c0*/  IMAD R3, R3, 0x900, RZ ;  /* 0x0000090003037824 */ /* 0x000fe200078e02ff */
[----:B------:R-:W-:-:S03]  /*00d0*/  LOP3.LUT R0, R0, 0x4, RZ, 0xc0, !PT ;  /* 0x0000000400007812 */ /* 0x000fc600078ec0ff */
[----:B------:R-:W-:-:S04]  /*00e0*/  IMAD R3, R2, 0x1800, R3 ;  /* 0x0000180002037824 */ /* 0x000fc800078e0203 */
[----:B------:R-:W-:-:S04]  /*00f0*/  IMAD R3, R28, 0x60, R3 ;  /* 0x000000601c037824 */ /* 0x000fc800078e0203 */
[----:B------:R-:W-:Y:S01]  /*0100*/  IMAD.IADD R20, R0, 0x1, R3 ;  /* 0x0000000100147824 */ /* 0x000fe200078e0203 */
[----:B------:R-:W-:-:S04]  /*0110*/  MOV R0, 0x2 ;  /* 0x0000000200007802 */ /* 0x000fc80000000f00 */
[C---:B------:R-:W-:Y:S02]  /*0120*/  IADD3 R3, R20.reuse, -0x8, RZ ;  /* 0xfffffff814037810 */ /* 0x040fe40007ffe0ff */
[C---:B------:R-:W-:Y:S02]  /*0130*/  IADD3 R25, R20.reuse, 0x8, RZ ;  /* 0x0000000814197810 */ /* 0x040fe40007ffe0ff */
[----:B------:R-:W-:Y:S02]  /*0140*/  IADD3 R3, R3, 0x8, RZ ;  /* 0x0000000803037810 */ /* 0x000fe40007ffe0ff */
[----:B------:R-:W-:Y:S01]  /*0150*/  IADD3 R5, R20, 0x10, RZ ;  /* 0x0000001014057810 */ /* 0x000fe20007ffe0ff */
[----:B------:R-:W-:-:S04]  /*0160*/  IMAD.WIDE R24, R25, R0, c[0x0][0x160] ;  /* 0x0000580019187625 */ /* 0x000fc800078e0200 */
[-C--:B------:R-:W-:Y:S01]  /*0170*/  IMAD.WIDE R2, R3, R0.reuse, c[0x0][0x160] ;  /* 0x0000580003027625 */ /* 0x080fe200078e0200 */
[C---:B------:R-:W-:Y:S01]  /*0180*/  IADD3 R7, R20.reuse, 0x10, RZ ;  /* 0x0000001014077810 */ /* 0x040fe20007ffe0ff */
[----:B------:R-:W2:Y:S02]  /*0190*/  LDG.E.EF.64 R24, [R24.64] ;  /* 0x0000000418187981 */ /* 0x000ea4000c0e1b00 */
[-C--:B------:R-:W-:Y:S02]  /*01a0*/  IMAD.WIDE R4, R5, R0.reuse, c[0x0][0x160] ;  /* 0x0000580005047625 */ /* 0x080fe400078e0200 */
[----:B------:R-:W3:Y:S01]  /*01b0*/  LDG.E.EF.64 R2, [R2.64] ;  /* 0x0000000402027981 */ /* 0x000ee2000c0e1b00 */
[----:B------:R-:W-:Y:S02]  /*01c0*/  IADD3 R7, R7, 0x8, RZ ;  /* 0x0000000807077810 */ /* 0x000fe40007ffe0ff */
[----:B------:R-:W-:Y:S01]  /*01d0*/  IADD3 R9, R20, 0x18, RZ ;  /* 0x0000001814097810 */ /* 0x000fe20007ffe0ff */
[----:B------:R-:W4:Y:S02]  /*01e0*/  LDG.E.EF.64 R4, [R4.64] ;  /* 0x0000000404047981 */ /* 0x000f24000c0e1b00 */
[----:B------:R-:W-:Y:S01]  /*01f0*/  IMAD.WIDE R6, R7, R0, c[0x0][0x160] ;  /* 0x0000580007067625 */ /* 0x000fe200078e0200 */
[----:B------:R-:W-:-:S02]  /*0200*/  IADD3 R9, R9, 0x8, RZ ;  /* 0x0000000809097810 */ /* 0x000fc40007ffe0ff */
[----:B------:R-:W-:-:S03]  /*0210*/  IADD3 R11, R20, 0x20, RZ ;  /* 0x00000020140b7810 */ /* 0x000fc60007ffe0ff */
[-C--:B------:R-:W-:Y:S01]  /*0220*/  IMAD.WIDE R8, R9, R0.reuse, c[0x0][0x160] ;  /* 0x0000580009087625 */ /* 0x080fe200078e0200 */
[----:B------:R-:W5:Y:S01]  /*0230*/  LDG.E.EF.64 R6, [R6.64] ;  /* 0x0000000406067981 */ /* 0x000f62000c0e1b00 */
[----:B------:R-:W-:Y:S02]  /*0240*/  IADD3 R11, R11, 0x8, RZ ;  /* 0x000000080b0b7810 */ /* 0x000fe40007ffe0ff */
[C---:B------:R-:W-:Y:S02]  /*0250*/  IADD3 R13, R20.reuse, 0x28, RZ ;  /* 0x00000028140d7810 */ /* 0x040fe40007ffe0ff */
[----:B------:R-:W5:Y:S01]  /*0260*/  LDG.E.EF.64 R8, [R8.64] ;  /* 0x0000000408087981 */ /* 0x000f62000c0e1b00 */
[----:B------:R-:W-:Y:S01]  /*0270*/  IMAD.WIDE R10, R11, R0, c[0x0][0x160] ;  /* 0x000058000b0a7625 */ /* 0x000fe200078e0200 */
[----:B------:R-:W-:Y:S02]  /*0280*/  IADD3 R13, R13, 0x8, RZ ;  /* 0x000000080d0d7810 */ /* 0x000fe40007ffe0ff */
[----:B------:R-:W-:-:S03]  /*0290*/  IADD3 R15, R20, 0x30, RZ ;  /* 0x00000030140f7810 */ /* 0x000fc60007ffe0ff */
[----:B------:R-:W5:Y:S01]  /*02a0*/  LDG.E.EF.64 R10, [R10.64] ;  /* 0x000000040a0a7981 */ /* 0x000f62000c0e1b00 */
[----:B------:R-:W-:Y:S01]  /*02b0*/  IMAD.WIDE R12, R13, R0, c[0x0][0x160] ;  /* 0x000058000d0c7625 */ /* 0x000fe200078e0200 */
[----:B------:R-:W-:Y:S02]  /*02c0*/  IADD3 R15, R15, 0x8, RZ ;  /* 0x000000080f0f7810 */ /* 0x000fe40007ffe0ff */
        /* <DEDUP_REMOVED lines=9> */
[-C--:B------:R-:W-:Y:S01]  /*0360*/  IMAD.WIDE R18, R19, R0.reuse, c[0x0][0x160] ;  /* 0x0000580013127625 */ /* 0x080fe200078e0200 */
[----:B------:R-:W5:Y:S01]  /*0370*/  LDG.E.EF.64 R16, [R16.64] ;  /* 0x0000000410107981 */ /* 0x000f62000c0e1b00 */
[----:B------:R-:W-:Y:S02]  /*0380*/  IADD3 R21, R21, 0x8, RZ ;  /* 0x0000000815157810 */ /* 0x000fe40007ffe0ff */
[----:B------:R-:W-:Y:S02]  /*0390*/  IADD3 R23, R20, 0x50, RZ ;  /* 0x0000005014177810 */ /* 0x000fe40007ffe0ff */
[----:B------:R-:W5:Y:S01]  /*03a0*/  LDG.E.EF.64 R18, [R18.64] ;  /* 0x0000000412127981 */ /* 0x000f62000c0e1b00 */
[----:B------:R-:W-:Y:S01]  /*03b0*/  IMAD.WIDE R20, R21, R0, c[0x0][0x160] ;  /* 0x0000580015147625 */ /* 0x000fe200078e0200 */
[----:B------:R-:W-:-:S05]  /*03c0*/  IADD3 R23, R23, 0x8, RZ ;  /* 0x0000000817177810 */ /* 0x000fca0007ffe0ff */
[----:B------:R-:W-:Y:S01]  /*03d0*/  IMAD.WIDE R22, R23, R0, c[0x0][0x160] ;  /* 0x0000580017167625 */ /* 0x000fe200078e0200 */
[----:B------:R-:W5:Y:S05]  /*03e0*/  LDG.E.EF.64 R20, [R20.64] ;  /* 0x0000000414147981 */ /* 0x000f6a000c0e1b00 */
[----:B------:R-:W5:Y:S01]  /*03f0*/  LDG.E.EF.64 R22, [R22.64] ;  /* 0x0000000416167981 */ /* 0x000f62000c0e1b00 */
[----:B------:R-:W-:Y:S02]  /*0400*/  LOP3.LUT P0, RZ, R26, 0x40, RZ, 0xc0, !PT ;  /* 0x000000401aff7812 */ /* 0x000fe4000780c0ff */
[C---:B--2---:R-:W-:Y:S01]  /*0410*/  PRMT R32, R24.reuse, 0x7632, R32 ;  /* 0x0000763218207816 */ /* 0x044fe20000000020 */
[----:B------:R-:W-:Y:S01]  /*0420*/  IMAD.U32 R30, R24, 0x10000, RZ ;  /* 0x00010000181e7824 */ /* 0x000fe200078e00ff */
[C---:B---3--:R-:W-:Y:S01]  /*0430*/  PRMT R31, R2.reuse, 0x7632, R31 ;  /* 0x00007632021f7816 */ /* 0x048fe2000000001f */
[----:B------:R-:W-:Y:S01]  /*0440*/  IMAD.U32 R0, R2, 0x10000, RZ ;  /* 0x0001000002007824 */ /* 0x000fe200078e00ff */
[----:B------:R-:W-:-:S02]  /*0450*/  PRMT R29, R3, 0x7632, R29 ;  /* 0x00007632031d7816 */ /* 0x000fc4000000001d */
[----:B------:R-:W-:Y:S01]  /*0460*/  SHF.L.U32 R3, R3, 0x10, RZ ;  /* 0x0000001003037819 */ /* 0x000fe200000006ff */
[C---:B------:R-:W-:Y:S01]  /*0470*/  IMAD.U32 R34, R25.reuse, 0x10000, RZ ;  /* 0x0001000019227824 */ /* 0x040fe200078e00ff */
[----:B------:R-:W-:Y:S01]  /*0480*/  PRMT R24, R25, 0x7632, R24 ;  /* 0x0000763219187816 */ /* 0x000fe20000000018 */
[----:B------:R-:W-:Y:S01]  /*0490*/  FFMA R25, R0, R0, RZ ;  /* 0x0000000000197223 */ /* 0x000fe200000000ff */
[----:B------:R-:W-:Y:S01]  /*04a0*/  SHF.L.U32 R2, R31, 0x10, RZ ;  /* 0x000000101f027819 */ /* 0x000fe200000006ff */
[----:B------:R-:W-:Y:S01]  /*04b0*/  FFMA R31, R3, R3, RZ ;  /* 0x00000003031f7223 */ /* 0x000fe200000000ff */
[----:B------:R-:W-:Y:S01]  /*04c0*/  IMAD.U32 R0, R29, 0x10000, RZ ;  /* 0x000100001d007824 */ /* 0x000fe200078e00ff */
[----:B------:R-:W-:Y:S01]  /*04d0*/  SHF.L.U32 R32, R32, 0x10, RZ ;  /* 0x0000001020207819 */ /* 0x000fe200000006ff */
[C---:B----4-:R-:W-:Y:S01]  /*04e0*/  IMAD.U32 R29, R4.reuse, 0x10000, RZ ;  /* 0x00010000041d7824 */ /* 0x050fe200078e00ff */
[----:B------:R-:W-:Y:S01]  /*04f0*/  PRMT R4, R4, 0x7632, R4 ;  /* 0x0000763204047816 */ /* 0x000fe20000000004 */
[----:B------:R-:W-:Y:S01]  /*0500*/  FFMA R3, R2, R2, RZ ;  /* 0x0000000202037223 */ /* 0x000fe200000000ff */
[----:B------:R-:W-:Y:S01]  /*0510*/  FFMA R30, R30, R30, R25 ;  /* 0x0000001e1e1e7223 */ /* 0x000fe20000000019 */
[----:B------:R-:W-:Y:S01]  /*0520*/  FFMA R2, R34, R34, R31 ;  /* 0x0000002222027223 */ /* 0x000fe2000000001f */
[----:B------:R-:W-:Y:S01]  /*0530*/  SHF.L.U32 R25, R24, 0x10, RZ ;  /* 0x0000001018197819 */ /* 0x000fe200000006ff */
[----:B------:R-:W-:Y:S01]  /*0540*/  FFMA R0, R0, R0, RZ ;  /* 0x0000000000007223 */ /* 0x000fe200000000ff */
[C---:B------:R-:W-:Y:S01]  /*0550*/  SHF.L.U32 R31, R5.reuse, 0x10, RZ ;  /* 0x00000010051f7819 */ /* 0x040fe200000006ff */
[----:B------:R-:W-:Y:S01]  /*0560*/  FFMA R3, R32, R32, R3 ;  /* 0x0000002020037223 */ /* 0x000fe20000000003 */
[----:B------:R-:W-:Y:S01]  /*0570*/  PRMT R5, R5, 0x7632, R5 ;  /* 0x0000763205057816 */ /* 0x000fe20000000005 */
[----:B------:R-:W-:Y:S01]  /*0580*/  IMAD.U32 R4, R4, 0x10000, RZ ;  /* 0x0001000004047824 */ /* 0x000fe200078e00ff */
[----:B-----5:R-:W-:Y:S01]  /*0590*/  PRMT R24, R6, 0x7632, R24 ;  /* 0x0000763206187816 */ /* 0x020fe20000000018 */
[----:B------:R-:W-:Y:S01]  /*05a0*/  FFMA R0, R25, R25, R0 ;  /* 0x0000001919007223 */ /* 0x000fe20000000000 */
[----:B------:R-:W-:Y:S01]  /*05b0*/  SHF.L.U32 R5, R5, 0x10, RZ ;  /* 0x0000001005057819 */ /* 0x000fe200000006ff */
[----:B------:R-:W-:Y:S01]  /*05c0*/  FFMA R3, R4, R4, R3 ;  /* 0x0000000404037223 */ /* 0x000fe20000000003 */
[----:B------:R-:W-:Y:S01]  /*05d0*/  SHF.L.U32 R25, R6, 0x10, RZ ;  /* 0x0000001006197819 */ /* 0x000fe200000006ff */
[----:B------:R-:W-:Y:S01]  /*05e0*/  FFMA R30, R29, R29, R30 ;  /* 0x0000001d1d1e7223 */ /* 0x000fe2000000001e */
[----:B------:R-:W-:Y:S01]  /*05f0*/  SHF.L.U32 R24, R24, 0x10, RZ ;  /* 0x0000001018187819 */ /* 0x000fe200000006ff */
[----:B------:R-:W-:Y:S01]  /*0600*/  IMAD.U32 R29, R7, 0x10000, RZ ;  /* 0x00010000071d7824 */ /* 0x000fe200078e00ff */
[C---:B------:R-:W-:Y:S01]  /*0610*/  PRMT R4, R8.reuse, 0x7632, R4 ;  /* 0x0000763208047816 */ /* 0x040fe20000000004 */
[----:B------:R-:W-:Y:S01]  /*0620*/  FFMA R0, R5, R5, R0 ;  /* 0x0000000505007223 */ /* 0x000fe20000000000 */
[----:B------:R-:W-:Y:S01]  /*0630*/  PRMT R7, R7, 0x7632, R7 ;  /* 0x0000763207077816 */ /* 0x000fe20000000007 */
[----:B------:R-:W-:Y:S01]  /*0640*/  FFMA R30, R25, R25, R30 ;  /* 0x00000019191e7223 */ /* 0x000fe2000000001e */
[----:B------:R-:W-:Y:S01]  /*0650*/  IMAD.U32 R5, R8, 0x10000, RZ ;  /* 0x0001000008057824 */ /* 0x000fe200078e00ff */
[----:B------:R-:W-:Y:S01]  /*0660*/  SHF.L.U32 R4, R4, 0x10, RZ ;  /* 0x0000001004047819 */ /* 0x000fe200000006ff */
[----:B------:R-:W-:Y:S01]  /*0670*/  FFMA R2, R31, R31, R2 ;  /* 0x0000001f1f027223 */ /* 0x000fe20000000002 */
[----:B------:R-:W-:Y:S01]  /*0680*/  FFMA R3, R24, R24, R3 ;  /* 0x0000001818037223 */ /* 0x000fe20000000003 */
[----:B------:R-:W-:Y:S01]  /*0690*/  SHF.L.U32 R7, R7, 0x10, RZ ;  /* 0x0000001007077819 */ /* 0x000fe200000006ff */
[----:B------:R-:W-:Y:S01]  /*06a0*/  FFMA R30, R5, R5, R30 ;  /* 0x00000005051e7223 */ /* 0x000fe2000000001e */
[----:B------:R-:W-:Y:S01]  /*06b0*/  SHF.L.U32 R25, R9, 0x10, RZ ;  /* 0x0000001009197819 */ /* 0x000fe200000006ff */
[----:B------:R-:W-:Y:S01]  /*06c0*/  FFMA R2, R29, R29, R2 ;  /* 0x0000001d1d027223 */ /* 0x000fe20000000002 */
[----:B------:R-:W-:Y:S01]  /*06d0*/  FFMA R3, R4, R4, R3 ;  /* 0x0000000404037223 */ /* 0x000fe20000000003 */
[C---:B------:R-:W-:Y:S01]  /*06e0*/  SHF.L.U32 R5, R10.reuse, 0x10, RZ ;  /* 0x000000100a057819 */ /* 0x040fe200000006ff */
[----:B------:R-:W-:Y:S01]  /*06f0*/  FFMA R0, R7, R7, R0 ;  /* 0x0000000707007223 */ /* 0x000fe20000000000 */
[----:B------:R-:W-:Y:S01]  /*0700*/  PRMT R4, R10, 0x7632, R4 ;  /* 0x000076320a047816 */ /* 0x000fe20000000004 */
[----:B------:R-:W-:Y:S01]  /*0710*/  FFMA R2, R25, R25, R2 ;  /* 0x0000001919027223 */ /* 0x000fe20000000002 */
[----:B------:R-:W-:Y:S01]  /*0720*/  SHF.L.U32 R7, R11, 0x10, RZ ;  /* 0x000000100b077819 */ /* 0x000fe200000006ff */
[----:B------:R-:W-:Y:S01]  /*0730*/  FFMA R30, R5, R5, R30 ;  /* 0x00000005051e7223 */ /* 0x000fe2000000001e */
[----:B------:R-:W-:Y:S01]  /*0740*/  PRMT R9, R9, 0x7632, R9 ;  /* 0x0000763209097816 */ /* 0x000fe20000000009 */
[----:B------:R-:W-:Y:S01]  /*0750*/  IMAD.U32 R4, R4, 0x10000, RZ ;  /* 0x0001000004047824 */ /* 0x000fe200078e00ff */
[C---:B------:R-:W-:Y:S01]  /*0760*/  SHF.L.U32 R5, R12.reuse, 0x10, RZ ;  /* 0x000000100c057819 */ /* 0x040fe200000006ff */
[----:B------:R-:W-:Y:S01]  /*0770*/  FFMA R2, R7, R7, R2 ;  /* 0x0000000707027223 */ /* 0x000fe20000000002 */
[----:B------:R-:W-:Y:S01]  /*0780*/  PRMT R12, R12, 0x7632, R12 ;  /* 0x000076320c0c7816 */ /* 0x000fe2000000000c */
[----:B------:R-:W-:Y:S01]  /*0790*/  IMAD.U32 R7, R13, 0x10000, RZ ;  /* 0x000100000d077824 */ /* 0x000fe200078e00ff */
[----:B------:R-:W-:Y:S01]  /*07a0*/  PRMT R11, R11, 0x7632, R11 ;  /* 0x000076320b0b7816 */ /* 0x000fe2000000000b */
[----:B------:R-:W-:Y:S01]  /*07b0*/  IMAD.U32 R9, R9, 0x10000, RZ ;  /* 0x0001000009097824 */ /* 0x000fe200078e00ff */
[----:B------:R-:W-:Y:S01]  /*07c0*/  FFMA R3, R4, R4, R3 ;  /* 0x0000000404037223 */ /* 0x000fe20000000003 */
[----:B------:R-:W-:-:S02]  /*07d0*/  SHF.L.U32 R12, R12, 0x10, RZ ;  /* 0x000000100c0c7819 */ /* 0x000fc400000006ff */
[C---:B------:R-:W-:Y:S01]  /*07e0*/  PRMT R4, R14.reuse, 0x7632, R4 ;  /* 0x000076320e047816 */ /* 0x040fe20000000004 */
[----:B------:R-:W-:Y:S01]  /*07f0*/  FFMA R2, R7, R7, R2 ;  /* 0x0000000707027223 */ /* 0x000fe20000000002 */
[----:B------:R-:W-:Y:S01]  /*0800*/  SHF.L.U32 R11, R11, 0x10, RZ ;  /* 0x000000100b0b7819 */ /* 0x000fe200000006ff */
[----:B------:R-:W-:Y:S01]  /*0810*/  FFMA R0, R9, R9, R0 ;  /* 0x0000000909007223 */ /* 0x000fe20000000000 */
[----:B------:R-:W-:Y:S01]  /*0820*/  PRMT R13, R13, 0x7632, R13 ;  /* 0x000076320d0d7816 */ /* 0x000fe2000000000d */
[----:B------:R-:W-:Y:S01]  /*0830*/  FFMA R30, R5, R5, R30 ;  /* 0x00000005051e7223 */ /* 0x000fe2000000001e */
[----:B------:R-:W-:Y:S01]  /*0840*/  SHF.L.U32 R7, R15, 0x10, RZ ;  /* 0x000000100f077819 */ /* 0x000fe200000006ff */
[----:B------:R-:W-:Y:S01]  /*0850*/  IMAD.U32 R5, R14, 0x10000, RZ ;  /* 0x000100000e057824 */ /* 0x000fe200078e00ff */
[----:B------:R-:W-:Y:S01]  /*0860*/  SHF.L.U32 R4, R4, 0x10, RZ ;  /* 0x0000001004047819 */ /* 0x000fe200000006ff */
[----:B------:R-:W-:Y:S01]  /*0870*/  FFMA R3, R12, R12, R3 ;  /* 0x0000000c0c037223 */ /* 0x000fe20000000003 */
[----:B------:R-:W-:Y:S01]  /*0880*/  SHF.L.U32 R13, R13, 0x10, RZ ;  /* 0x000000100d0d7819 */ /* 0x000fe200000006ff */
[----:B------:R-:W-:Y:S01]  /*0890*/  FFMA R0, R11, R11, R0 ;  /* 0x0000000b0b007223 */ /* 0x000fe20000000000 */
[----:B------:R-:W-:Y:S01]  /*08a0*/  PRMT R15, R15, 0x7632, R15 ;  /* 0x000076320f0f7816 */ /* 0x000fe2000000000f */
[----:B------:R-:W-:Y:S01]  /*08b0*/  FFMA R2, R7, R7, R2 ;  /* 0x0000000707027223 */ /* 0x000fe20000000002 */
[----:B------:R-:W-:Y:S01]  /*08c0*/  FFMA R30, R5, R5, R30 ;  /* 0x00000005051e7223 */ /* 0x000fe2000000001e */
[----:B------:R-:W-:Y:S01]  /*08d0*/  FFMA R3, R4, R4, R3 ;  /* 0x0000000404037223 */ /* 0x000fe20000000003 */
[C---:B------:R-:W-:Y:S01]  /*08e0*/  SHF.L.U32 R7, R16.reuse, 0x10, RZ ;  /* 0x0000001010077819 */ /* 0x040fe200000006ff */
[----:B------:R-:W-:Y:S01]  /*08f0*/  FFMA R0, R13, R13, R0 ;  /* 0x0000000d0d007223 */ /* 0x000fe20000000000 */
[----:B------:R-:W-:Y:S01]  /*0900*/  PRMT R4, R16, 0x7632, R4 ;  /* 0x0000763210047816 */ /* 0x000fe20000000004 */
[----:B------:R-:W-:Y:S01]  /*0910*/  IMAD.U32 R15, R15, 0x10000, RZ ;  /* 0x000100000f0f7824 */ /* 0x000fe200078e00ff */
[----:B------:R-:W-:Y:S01]  /*0920*/  PRMT R5, R17, 0x7632, R5 ;  /* 0x0000763211057816 */ /* 0x000fe20000000005 */
[----:B------:R-:W-:Y:S01]  /*0930*/  IMAD.U32 R9, R19, 0x10000, RZ ;  /* 0x0001000013097824 */ /* 0x000fe200078e00ff */
[----:B------:R-:W-:Y:S01]  /*0940*/  SHF.L.U32 R17, R17, 0x10, RZ ;  /* 0x0000001011117819 */ /* 0x000fe200000006ff */
[----:B------:R-:W-:Y:S01]  /*0950*/  FFMA R30, R7, R7, R30 ;  /* 0x00000007071e7223 */ /* 0x000fe2000000001e */
[----:B------:R-:W-:Y:S01]  /*0960*/  SHF.L.U32 R5, R5, 0x10, RZ ;  /* 0x0000001005057819 */ /* 0x000fe200000006ff */
[----:B------:R-:W-:Y:S01]  /*0970*/  IMAD.U32 R4, R4, 0x10000, RZ ;  /* 0x0001000004047824 */ /* 0x000fe200078e00ff */
[----:B------:R-:W-:Y:S01]  /*0980*/  PRMT R19, R19, 0x7632, R19 ;  /* 0x0000763213137816 */ /* 0x000fe20000000013 */
[----:B------:R-:W-:Y:S01]  /*0990*/  FFMA R0, R15, R15, R0 ;  /* 0x0000000f0f007223 */ /* 0x000fe20000000000 */
[----:B------:R-:W-:-:S02]  /*09a0*/  SHF.L.U32 R7, R18, 0x10, RZ ;  /* 0x0000001012077819 */ /* 0x000fc400000006ff */
[----:B------:R-:W-:Y:S01]  /*09b0*/  PRMT R18, R18, 0x7632, R18 ;  /* 0x0000763212127816 */ /* 0x000fe20000000012 */
[----:B------:R-:W-:Y:S01]  /*09c0*/  FFMA R2, R17, R17, R2 ;  /* 0x0000001111027223 */ /* 0x000fe20000000002 */
[----:B------:R-:W-:Y:S01]  /*09d0*/  SHF.L.U32 R19, R19, 0x10, RZ ;  /* 0x0000001013137819 */ /* 0x000fe200000006ff */
[----:B------:R-:W-:Y:S01]  /*09e0*/  FFMA R3, R4, R4, R3 ;  /* 0x0000000404037223 */ /* 0x000fe20000000003 */
[----:B------:R-:W-:Y:S01]  /*09f0*/  FFMA R0, R5, R5, R0 ;  /* 0x0000000505007223 */ /* 0x000fe20000000000 */
[----:B------:R-:W-:Y:S01]  /*0a00*/  SHF.L.U32 R18, R18, 0x10, RZ ;  /* 0x0000001012127819 */ /* 0x000fe200000006ff */
[----:B------:R-:W-:Y:S01]  /*0a10*/  FFMA R30, R7, R7, R30 ;  /* 0x00000007071e7223 */ /* 0x000fe2000000001e */
[----:B------:R-:W-:Y:S01]  /*0a20*/  PRMT R4, R20, 0x7632, R4 ;  /* 0x0000763214047816 */ /* 0x000fe20000000004 */
[----:B------:R-:W-:Y:S01]  /*0a30*/  FFMA R2, R9, R9, R2 ;  /* 0x0000000909027223 */ /* 0x000fe20000000002 */
[----:B------:R-:W-:Y:S01]  /*0a40*/  SHF.L.U32 R7, R21, 0x10, RZ ;  /* 0x0000001015077819 */ /* 0x000fe200000006ff */
[--C-:B------:R-:W-:Y:S01]  /*0a50*/  FFMA R19, R19, R19, R0.reuse ;  /* 0x0000001313137223 */ /* 0x100fe20000000000 */
[----:B------:R-:W-:Y:S01]  /*0a60*/  SHF.L.U32 R4, R4, 0x10, RZ ;  /* 0x0000001004047819 */ /* 0x000fe200000006ff */
[----:B------:R-:W-:Y:S01]  /*0a70*/  IMAD.U32 R5, R20, 0x10000, RZ ;  /* 0x0001000014057824 */ /* 0x000fe200078e00ff */
[----:B------:R-:W-:Y:S01]  /*0a80*/  PRMT R0, R22, 0x7632, R0 ;  /* 0x0000763216007816 */ /* 0x000fe20000000000 */
[----:B------:R-:W-:Y:S01]  /*0a90*/  FFMA R3, R18, R18, R3 ;  /* 0x0000001212037223 */ /* 0x000fe20000000003 */
[----:B------:R-:W-:Y:S01]  /*0aa0*/  FFMA R6, R7, R7, R2 ;  /* 0x0000000707067223 */ /* 0x000fe20000000002 */
[----:B------:R-:W-:Y:S01]  /*0ab0*/  PRMT R21, R21, 0x7632, R21 ;  /* 0x0000763215157816 */ /* 0x000fe20000000015 */
[----:B------:R-:W-:Y:S01]  /*0ac0*/  FFMA R5, R5, R5, R30 ;  /* 0x0000000505057223 */ /* 0x000fe2000000001e */
[----:B------:R-:W-:Y:S01]  /*0ad0*/  SHF.L.U32 R2, R0, 0x10, RZ ;  /* 0x0000001000027819 */ /* 0x000fe200000006ff */
[----:B------:R-:W-:Y:S01]  /*0ae0*/  FFMA R3, R4, R4, R3 ;  /* 0x0000000404037223 */ /* 0x000fe20000000003 */
[----:B------:R-:W-:Y:S01]  /*0af0*/  IMAD.U32 R22, R22, 0x10000, RZ ;  /* 0x0001000016167824 */ /* 0x000fe200078e00ff */
[----:B------:R-:W-:-:S02]  /*0b00*/  SHF.L.U32 R4, R21, 0x10, RZ ;  /* 0x0000001015047819 */ /* 0x000fc400000006ff */
[C---:B------:R-:W-:Y:S01]  /*0b10*/  PRMT R0, R23.reuse, 0x7632, R0 ;  /* 0x0000763217007816 */ /* 0x040fe20000000000 */
[----:B------:R-:W-:Y:S01]  /*0b20*/  IMAD.U32 R23, R23, 0x10000, RZ ;  /* 0x0001000017177824 */ /* 0x000fe200078e00ff */
[----:B------:R-:W-:Y:S01]  /*0b30*/  FFMA R22, R22, R22, R5 ;  /* 0x0000001616167223 */ /* 0x000fe20000000005 */
[----:B------:R-:W-:Y:S01]  /*0b40*/  FFMA R3, R2, R2, R3 ;  /* 0x0000000202037223 */ /* 0x000fe20000000003 */
[----:B------:R-:W-:Y:S01]  /*0b50*/  SHF.L.U32 R0, R0, 0x10, RZ ;  /* 0x0000001000007819 */ /* 0x000fe200000006ff */
[----:B------:R-:W-:Y:S01]  /*0b60*/  FFMA R19, R4, R4, R19 ;  /* 0x0000000404137223 */ /* 0x000fe20000000013 */
[----:B------:R-:W-:Y:S01]  /*0b70*/  FFMA R23, R23, R23, R6 ;  /* 0x0000001717177223 */ /* 0x000fe20000000006 */
[----:B------:R-:W-:Y:S02]  /*0b80*/  FADD R22, R22, R3 ;  /* 0x0000000316167221 */ /* 0x000fe40000000000 */
[----:B------:R-:W-:Y:S02]  /*0b90*/  FFMA R0, R0, R0, R19 ;  /* 0x0000000000007223 */ /* 0x000fe40000000013 */
[----:B------:R-:W-:-:S04]  /*0ba0*/  FADD R23, R23, R22 ;  /* 0x0000001617177221 */ /* 0x000fc80000000000 */
[----:B------:R-:W-:-:S05]  /*0bb0*/  FADD R0, R0, R23 ;  /* 0x0000001700007221 */ /* 0x000fca0000000000 */
[----:B------:R-:W0:Y:S02]  /*0bc0*/  SHFL.BFLY PT, R3, R0, 0x1, 0x1f ;  /* 0x0c201f0000037f89 */ /* 0x000e2400000e0000 */
[----:B0-----:R-:W-:-:S05]  /*0bd0*/  FADD R3, R0, R3 ;  /* 0x0000000300037221 */ /* 0x001fca0000000000 */
[----:B------:R0:W-:Y:S04]  /*0be0*/  STS [R28.X4], R3 ;  /* 0x000000031c007388 */ /* 0x0001e80000004800 */
[----:B------:R-:W-:Y:S06]  /*0bf0*/  BAR.SYNC.DEFER_BLOCKING 0x0 ;  /* 0x0000000000007b1d */ /* 0x000fec0000010000 */
[----:B------:R-:W-:Y:S05]  /*0c00*/  @P0 EXIT ;  /* 0x000000000000094d */ /* 0x000fea0003800000 */
[----:B0-----:R-:W-:Y:S02]  /*0c10*/  LOP3.LUT R0, R26, 0x3f, RZ, 0xc0, !PT ;  /* 0x0000003f1a007812 */ /* 0x001fe400078ec0ff */
[----:B------:R-:W-:-:S02]  /*0c20*/  MOV R3, 0x4 ;  /* 0x0000000400037802 */ /* 0x000fc40000000f00 */
[----:B------:R-:W-:Y:S01]  /*0c30*/  LOP3.LUT R2, R27, 0x3f, R26, 0xf8, !PT ;  /* 0x0000003f1b027812 */ /* 0x000fe200078ef81a */
[----:B------:R-:W0:Y:S04]  /*0c40*/  LDS R5, [R0.X4] ;  /* 0x0000000000057984 */ /* 0x000e280000004800 */
[----:B------:R-:W-:-:S05]  /*0c50*/  IMAD.WIDE R2, R2, R3, c[0x0][0x168] ;  /* 0x00005a0002027625 */ /* 0x000fca00078e0203 */
[----:B0-----:R-:W-:Y:S01]  /*0c60*/  STG.E [R2.64], R5 ;  /* 0x0000000502007986 */ /* 0x001fe2000c101904 */
[----:B------:R-:W-:Y:S05]  /*0c70*/  EXIT ;  /* 0x000000000000794d */ /* 0x000fea0003800000 */
.L_x_0:
[----:B------:R-:W-:-:S00]  /*0c80*/  BRA `(.L_x_0) ;  /* 0xfffffff000007947 */ /* 0x000fc0000383ffff */
[----:B------:R-:W-:-:S00]  /*0c90*/  NOP ;  /* 0x0000000000007918 */ /* 0x000fc00000000000 */
        /* <DEDUP_REMOVED lines=14> */
.L_x_1:


//--------------------- .nv.shared.triton_red_fused__to_copy_mean_pow_3 --------------------------
	.section	.nv.shared.triton_red_fused__to_copy_mean_pow_3,"aw",@nobits
	.sectionflags	@""
	.align	16
